//
// Generated by NVIDIA NVVM Compiler
//
// Compiler Build ID: CL-36424714
// Cuda compilation tools, release 13.0, V13.0.88
// Based on NVVM 20.0.0
//

.version 9.0
.target sm_100
.address_size 64

	// .globl	_Z15vectorScalarAddfPfS_

.visible .entry _Z15vectorScalarAddfPfS_(
	.param .f32 _Z15vectorScalarAddfPfS__param_0,
	.param .u64 .ptr .align 1 _Z15vectorScalarAddfPfS__param_1,
	.param .u64 .ptr .align 1 _Z15vectorScalarAddfPfS__param_2
)
{
	.reg .pred 	%p<2>;
	.reg .b32 	%r<5>;
	.reg .b32 	%f<5>;
	.reg .b64 	%rd<8>;

	ld.param.f32 	%f1, [_Z15vectorScalarAddfPfS__param_0];
	ld.param.u64 	%rd1, [_Z15vectorScalarAddfPfS__param_1];
	ld.param.u64 	%rd2, [_Z15vectorScalarAddfPfS__param_2];
	mov.u32 	%r2, %ctaid.x;
	mov.u32 	%r3, %ntid.x;
	mov.u32 	%r4, %tid.x;
	mad.lo.s32 	%r1, %r2, %r3, %r4;
	setp.gt.s32 	%p1, %r1, 1023;
	@%p1 bra 	$L__BB0_2;
	cvta.to.global.u64 	%rd3, %rd1;
	cvta.to.global.u64 	%rd4, %rd2;
	mul.wide.s32 	%rd5, %r1, 4;
	add.s64 	%rd6, %rd3, %rd5;
	ld.global.f32 	%f2, [%rd6];
	add.s64 	%rd7, %rd4, %rd5;
	ld.global.f32 	%f3, [%rd7];
	fma.rn.f32 	%f4, %f1, %f2, %f3;
	st.global.f32 	[%rd7], %f4;
$L__BB0_2:
	ret;

}


// ===== COMPILED SASS (sm_100) =====

	.target	sm_100

	.elftype	@"ET_EXEC"


//--------------------- .note.nv.tkinfo           --------------------------
	.section	.note.nv.tkinfo,"",@"SHT_NOTE"
	.sectionflags	@"SHF_NOTE_NV_TKINFO"
	.tkinfo
        /*0018*/ 	.word	0x00000002
        /*0030*/ 	.string	""
        /*0030*/ 	.string	"ptxas"
        /*0030*/ 	.string	"Cuda compilation tools, release 13.0, V13.0.88"
        /*0030*/ 	.string	"Build cuda_13.0.r13.0/compiler.36424714_0"
        /*0030*/ 	.string	"-arch sm_100 -m 64 "



//--------------------- .note.nv.cuinfo           --------------------------
	.section	.note.nv.cuinfo,"",@"SHT_NOTE"
	.sectionflags	@"SHF_NOTE_NV_CUINFO"
        /*0018*/ 	.short	0x0002
        /*001a*/ 	.short	0x0064
        /*001c*/ 	.short	0x0082
	.zero		2


//--------------------- .nv.info                  --------------------------
	.section	.nv.info,"",@"SHT_CUDA_INFO"
	.align	4


	//----- nvinfo : EIATTR_REGCOUNT
	.align		4
        /*0000*/ 	.byte	0x04, 0x2f
        /*0002*/ 	.short	(.L_1 - .L_0)
	.align		4
.L_0:
        /*0004*/ 	.word	index@(_Z15vectorScalarAddfPfS_)
        /*0008*/ 	.word	0x0000000a


	//----- nvinfo : EIATTR_FRAME_SIZE
	.align		4
.L_1:
        /*000c*/ 	.byte	0x04, 0x11
        /*000e*/ 	.short	(.L_3 - .L_2)
	.align		4
.L_2:
        /*0010*/ 	.word	index@(_Z15vectorScalarAddfPfS_)
        /*0014*/ 	.word	0x00000000


	//----- nvinfo : EIATTR_MIN_STACK_SIZE
	.align		4
.L_3:
        /*0018*/ 	.byte	0x04, 0x12
        /*001a*/ 	.short	(.L_5 - .L_4)
	.align		4
.L_4:
        /*001c*/ 	.word	index@(_Z15vectorScalarAddfPfS_)
        /*0020*/ 	.word	0x00000000
.L_5:


//--------------------- .nv.compat                --------------------------
	.section	.nv.compat,"",@"SHT_CUDA_COMPAT_INFO"
	.align	4
        /*0000*/ 	.byte	0x02, 0x09, 0x00, 0x00, 0x02, 0x02, 0x01, 0x00, 0x02, 0x05, 0x05, 0x00, 0x03, 0x07, 0x01, 0x01
        /*0010*/ 	.byte	0x02, 0x03, 0x00, 0x00, 0x02, 0x06, 0x01, 0x00, 0x04, 0x0b, 0x08, 0x00, 0x09, 0x00, 0x00, 0x00
        /*0020*/ 	.byte	0x00, 0x00, 0x00, 0x00


//--------------------- .nv.info._Z15vectorScalarAddfPfS_ --------------------------
	.section	.nv.info._Z15vectorScalarAddfPfS_,"",@"SHT_CUDA_INFO"
	.sectionflags	@""
	.align	4


	//----- nvinfo : EIATTR_CUDA_API_VERSION
	.align		4
        /*0000*/ 	.byte	0x04, 0x37
        /*0002*/ 	.short	(.L_7 - .L_6)
.L_6:
        /*0004*/ 	.word	0x00000082


	//----- nvinfo : EIATTR_KPARAM_INFO
	.align		4
.L_7:
        /*0008*/ 	.byte	0x04, 0x17
        /*000a*/ 	.short	(.L_9 - .L_8)
.L_8:
        /*000c*/ 	.word	0x00000000
        /*0010*/ 	.short	0x0002
        /*0012*/ 	.short	0x0010
        /*0014*/ 	.byte	0x00, 0xf5, 0x21, 0x00


	//----- nvinfo : EIATTR_KPARAM_INFO
	.align		4
.L_9:
        /*0018*/ 	.byte	0x04, 0x17
        /*001a*/ 	.short	(.L_11 - .L_10)
.L_10:
        /*001c*/ 	.word	0x00000000
        /*0020*/ 	.short	0x0001
        /*0022*/ 	.short	0x0008
        /*0024*/ 	.byte	0x00, 0xf5, 0x21, 0x00


	//----- nvinfo : EIATTR_KPARAM_INFO
	.align		4
.L_11:
        /*0028*/ 	.byte	0x04, 0x17
        /*002a*/ 	.short	(.L_13 - .L_12)
.L_12:
        /*002c*/ 	.word	0x00000000
        /*0030*/ 	.short	0x0000
        /*0032*/ 	.short	0x0000
        /*0034*/ 	.byte	0x00, 0xf0, 0x11, 0x00


	//----- nvinfo : EIATTR_SPARSE_MMA_MASK
	.align		4
.L_13:
        /*0038*/ 	.byte	0x03, 0x50
        /*003a*/ 	.short	0x0000


	//----- nvinfo : EIATTR_MAXREG_COUNT
	.align		4
        /*003c*/ 	.byte	0x03, 0x1b
        /*003e*/ 	.short	0x00ff


	//----- nvinfo : EIATTR_MERCURY_ISA_VERSION
	.align		4
        /*0040*/ 	.byte	0x03, 0x5f
        /*0042*/ 	.short	0x0101


	//----- nvinfo : EIATTR_VRC_CTA_INIT_COUNT
	.align		4
        /*0044*/ 	.byte	0x02, 0x4a
	.zero		1
	.zero		1


	//----- nvinfo : EIATTR_EXIT_INSTR_OFFSETS
	.align		4
        /*0048*/ 	.byte	0x04, 0x1c
        /*004a*/ 	.short	(.L_15 - .L_14)


	//   ....[0]....
.L_14:
        /*004c*/ 	.word	0x00000060


	//   ....[1]....
        /*0050*/ 	.word	0x00000110


	//----- nvinfo : EIATTR_CBANK_PARAM_SIZE
	.align		4
.L_15:
        /*0054*/ 	.byte	0x03, 0x19
        /*0056*/ 	.short	0x0018


	//----- nvinfo : EIATTR_PARAM_CBANK
	.align		4
        /*0058*/ 	.byte	0x04, 0x0a
        /*005a*/ 	.short	(.L_17 - .L_16)
	.align		4
.L_16:
        /*005c*/ 	.word	index@(.nv.constant0._Z15vectorScalarAddfPfS_)
        /*0060*/ 	.short	0x0380
        /*0062*/ 	.short	0x0018


	//----- nvinfo : EIATTR_SW_WAR
	.align		4
.L_17:
        /*0064*/ 	.byte	0x04, 0x36
        /*0066*/ 	.short	(.L_19 - .L_18)
.L_18:
        /*0068*/ 	.word	0x00000008
.L_19:


//--------------------- .nv.callgraph             --------------------------
	.section	.nv.callgraph,"",@"SHT_CUDA_CALLGRAPH"
	.align	4
	.sectionentsize	8
	.align		4
        /*0000*/ 	.word	0x00000000
	.align		4
        /*0004*/ 	.word	0xffffffff
	.align		4
        /*0008*/ 	.word	0x00000000
	.align		4
        /*000c*/ 	.word	0xfffffffe
	.align		4
        /*0010*/ 	.word	0x00000000
	.align		4
        /*0014*/ 	.word	0xfffffffd
	.align		4
        /*0018*/ 	.word	0x00000000
	.align		4
        /*001c*/ 	.word	0xfffffffc


//--------------------- .text._Z15vectorScalarAddfPfS_ --------------------------
	.section	.text._Z15vectorScalarAddfPfS_,"ax",@progbits
	.align	128
        .global         _Z15vectorScalarAddfPfS_
        .type           _Z15vectorScalarAddfPfS_,@function
        .size           _Z15vectorScalarAddfPfS_,(.L_x_1 - _Z15vectorScalarAddfPfS_)
        .other          _Z15vectorScalarAddfPfS_,@"STO_CUDA_ENTRY STV_DEFAULT"
_Z15vectorScalarAddfPfS_:
.text._Z15vectorScalarAddfPfS_:
[----:B------:R-:W-:Y:S01]  /*0000*/  LDC R1, c[0x0][0x37c] ;  /* 0x0000df00ff017b82 */ /* 0x000fe20000000800 */
[----:B------:R-:W0:Y:S07]  /*0010*/  S2R R0, SR_TID.X ;  /* 0x0000000000007919 */ /* 0x000e2e0000002100 */
[----:B------:R-:W0:Y:S08]  /*0020*/  S2UR UR4, SR_CTAID.X ;  /* 0x00000000000479c3 */ /* 0x000e300000002500 */
[----:B------:R-:W0:Y:S02]  /*0030*/  LDC R7, c[0x0][0x360] ;  /* 0x0000d800ff077b82 */ /* 0x000e240000000800 */
[----:B0-----:R-:W-:-:S05]  /*0040*/  IMAD R7, R7, UR4, R0 ;  /* 0x0000000407077c24 */ /* 0x001fca000f8e0200 */
[----:B------:R-:W-:-:S13]  /*0050*/  ISETP.GT.AND P0, PT, R7, 0x3ff, PT ;  /* 0x000003ff0700780c */ /* 0x000fda0003f04270 */
[----:B------:R-:W-:Y:S05]  /*0060*/  @P0 EXIT ;  /* 0x000000000000094d */ /* 0x000fea0003800000 */
[----:B------:R-:W0:Y:S01]  /*0070*/  LDC.64 R2, c[0x0][0x388] ;  /* 0x0000e200ff027b82 */ /* 0x000e220000000a00 */
[----:B------:R-:W1:Y:S01]  /*0080*/  LDCU.64 UR4, c[0x0][0x358] ;  /* 0x00006b00ff0477ac */ /* 0x000e620008000a00 */
[----:B------:R-:W2:Y:S06]  /*0090*/  LDCU UR6, c[0x0][0x380] ;  /* 0x00007000ff0677ac */ /* 0x000eac0008000800 */
[----:B------:R-:W3:Y:S01]  /*00a0*/  LDC.64 R4, c[0x0][0x390] ;  /* 0x0000e400ff047b82 */ /* 0x000ee20000000a00 */
[----:B0-----:R-:W-:-:S06]  /*00b0*/  IMAD.WIDE R2, R7, 0x4, R2 ;  /* 0x0000000407027825 */ /* 0x001fcc00078e0202 */
[----:B-1----:R-:W2:Y:S01]  /*00c0*/  LDG.E R2, desc[UR4][R2.64] ;  /* 0x0000000402027981 */ /* 0x002ea2000c1e1900 */
[----:B---3--:R-:W-:-:S05]  /*00d0*/  IMAD.WIDE R4, R7, 0x4, R4 ;  /* 0x0000000407047825 */ /* 0x008fca00078e0204 */
[----:B------:R-:W2:Y:S02]  /*00e0*/  LDG.E R7, desc[UR4][R4.64] ;  /* 0x0000000404077981 */ /* 0x000ea4000c1e1900 */
[----:B--2---:R-:W-:-:S05]  /*00f0*/  FFMA R7, R2, UR6, R7 ;  /* 0x0000000602077c23 */ /* 0x004fca0008000007 */
[----:B------:R-:W-:Y:S01]  /*0100*/  STG.E desc[UR4][R4.64], R7 ;  /* 0x0000000704007986 */ /* 0x000fe2000c101904 */
[----:B------:R-:W-:Y:S05]  /*0110*/  EXIT ;  /* 0x000000000000794d */ /* 0x000fea0003800000 */
.L_x_0:
[----:B------:R-:W-:-:S00]  /*0120*/  BRA `(.L_x_0) ;  /* 0xfffffffc00fc7947 */ /* 0x000fc0000383ffff */
[----:B------:R-:W-:-:S00]  /*0130*/  NOP ;  /* 0x0000000000007918 */ /* 0x000fc00000000000 */
        /* <DEDUP_REMOVED lines=12> */
.L_x_1:


//--------------------- .nv.shared.reserved.0     --------------------------
	.section	.nv.shared.reserved.0,"aw",@nobits
	.weak		__nv_reservedSMEM_offset_0_alias
	.size		__nv_reservedSMEM_offset_0_alias, 0, 64
	.other		__nv_reservedSMEM_offset_0_alias,@"STO_CUDA_RESERVED_SHARED STV_DEFAULT"
__nv_reservedSMEM_offset_0_alias:
	.zero		0
	.zero		64


//--------------------- .nv.constant0._Z15vectorScalarAddfPfS_ --------------------------
	.section	.nv.constant0._Z15vectorScalarAddfPfS_,"a",@progbits
	.sectionflags	@""
	.align	4
.nv.constant0._Z15vectorScalarAddfPfS_:
	.zero		920


//--------------------- SYMBOLS --------------------------

	.type		.nv.reservedSmem.offset0,@object
	.size		.nv.reservedSmem.offset0,0x4
